//
// Generated by NVIDIA NVVM Compiler
//
// Compiler Build ID: CL-36424714
// Cuda compilation tools, release 13.0, V13.0.88
// Based on NVVM 20.0.0
//

.version 9.0
.target sm_100
.address_size 64

	// .globl	_Z8kernelAxPfS_S_i
// _ZZ8kernelAxPfS_S_iE5cache has been demoted

.visible .entry _Z8kernelAxPfS_S_i(
	.param .u64 .ptr .align 1 _Z8kernelAxPfS_S_i_param_0,
	.param .u64 .ptr .align 1 _Z8kernelAxPfS_S_i_param_1,
	.param .u64 .ptr .align 1 _Z8kernelAxPfS_S_i_param_2,
	.param .u32 _Z8kernelAxPfS_S_i_param_3
)
{
	.reg .pred 	%p<5>;
	.reg .b32 	%r<37>;
	.reg .b32 	%f<9>;
	.reg .b64 	%rd<13>;
	// demoted variable
	.shared .align 4 .b8 _ZZ8kernelAxPfS_S_iE5cache[4096];
	ld.param.u64 	%rd2, [_Z8kernelAxPfS_S_i_param_0];
	ld.param.u64 	%rd3, [_Z8kernelAxPfS_S_i_param_1];
	ld.param.u64 	%rd1, [_Z8kernelAxPfS_S_i_param_2];
	ld.param.u32 	%r11, [_Z8kernelAxPfS_S_i_param_3];
	cvta.to.global.u64 	%rd4, %rd3;
	cvta.to.global.u64 	%rd5, %rd2;
	mov.u32 	%r12, %tid.x;
	mov.u32 	%r1, %ctaid.x;
	mov.u32 	%r13, %ctaid.y;
	mov.u32 	%r14, %ntid.x;
	mad.lo.s32 	%r15, %r13, %r14, %r12;
	mad.lo.s32 	%r16, %r11, %r1, %r15;
	mul.wide.s32 	%rd6, %r16, 4;
	add.s64 	%rd7, %rd5, %rd6;
	ld.global.f32 	%f1, [%rd7];
	mul.wide.u32 	%rd8, %r15, 4;
	add.s64 	%rd9, %rd4, %rd8;
	ld.global.f32 	%f2, [%rd9];
	mul.f32 	%f3, %f1, %f2;
	mov.u32 	%r17, %tid.y;
	mov.u32 	%r18, %tid.z;
	mov.u32 	%r19, %ntid.y;
	mad.lo.s32 	%r20, %r18, %r19, %r17;
	mad.lo.s32 	%r21, %r20, %r14, %r12;
	and.b32  	%r22, %r21, 1073741792;
	shl.b32 	%r23, %r21, 2;
	and.b32  	%r24, %r23, -128;
	mov.u32 	%r25, _ZZ8kernelAxPfS_S_iE5cache;
	add.s32 	%r2, %r25, %r24;
	mul.lo.s32 	%r26, %r14, %r19;
	mov.u32 	%r27, %ntid.z;
	mul.lo.s32 	%r28, %r26, %r27;
	sub.s32 	%r29, %r28, %r22;
	max.u32 	%r30, %r29, 32;
	sub.s32 	%r31, %r30, %r29;
	mov.b32 	%r32, -1;
	shr.u32 	%r3, %r32, %r31;
	popc.b32 	%r36, %r3;
	// begin inline asm
	mov.u32 %r10, %lanemask_lt;
	// end inline asm
	and.b32  	%r5, %r10, %r3;
	popc.b32 	%r6, %r5;
	shl.b32 	%r33, %r6, 2;
	add.s32 	%r7, %r2, %r33;
	st.shared.f32 	[%r7], %f3;
	bar.warp.sync 	%r3;
	setp.lt.u32 	%p1, %r36, 2;
	@%p1 bra 	$L__BB0_4;
$L__BB0_1:
	shr.u32 	%r9, %r36, 1;
	setp.le.u32 	%p2, %r9, %r6;
	@%p2 bra 	$L__BB0_3;
	shl.b32 	%r34, %r9, 2;
	add.s32 	%r35, %r7, %r34;
	ld.shared.f32 	%f4, [%r35];
	ld.shared.f32 	%f5, [%r7];
	add.f32 	%f6, %f4, %f5;
	st.shared.f32 	[%r7], %f6;
$L__BB0_3:
	bar.warp.sync 	%r3;
	setp.gt.u32 	%p3, %r36, 3;
	mov.u32 	%r36, %r9;
	@%p3 bra 	$L__BB0_1;
$L__BB0_4:
	setp.ne.s32 	%p4, %r5, 0;
	@%p4 bra 	$L__BB0_6;
	ld.shared.f32 	%f7, [%r2];
	cvta.to.global.u64 	%rd10, %rd1;
	mul.wide.u32 	%rd11, %r1, 4;
	add.s64 	%rd12, %rd10, %rd11;
	atom.global.add.f32 	%f8, [%rd12], %f7;
$L__BB0_6:
	ret;

}


// ===== COMPILED SASS (sm_100) =====

	.target	sm_100

	.elftype	@"ET_EXEC"


//--------------------- .note.nv.tkinfo           --------------------------
	.section	.note.nv.tkinfo,"",@"SHT_NOTE"
	.sectionflags	@"SHF_NOTE_NV_TKINFO"
	.tkinfo
        /*0018*/ 	.word	0x00000002
        /*0030*/ 	.string	""
        /*0030*/ 	.string	"ptxas"
        /*0030*/ 	.string	"Cuda compilation tools, release 13.0, V13.0.88"
        /*0030*/ 	.string	"Build cuda_13.0.r13.0/compiler.36424714_0"
        /*0030*/ 	.string	"-arch sm_100 -m 64 "



//--------------------- .note.nv.cuinfo           --------------------------
	.section	.note.nv.cuinfo,"",@"SHT_NOTE"
	.sectionflags	@"SHF_NOTE_NV_CUINFO"
        /*0018*/ 	.short	0x0002
        /*001a*/ 	.short	0x0064
        /*001c*/ 	.short	0x0082
	.zero		2


//--------------------- .nv.info                  --------------------------
	.section	.nv.info,"",@"SHT_CUDA_INFO"
	.align	4


	//----- nvinfo : EIATTR_REGCOUNT
	.align		4
        /*0000*/ 	.byte	0x04, 0x2f
        /*0002*/ 	.short	(.L_1 - .L_0)
	.align		4
.L_0:
        /*0004*/ 	.word	index@(_Z8kernelAxPfS_S_i)
        /*0008*/ 	.word	0x00000012


	//----- nvinfo : EIATTR_FRAME_SIZE
	.align		4
.L_1:
        /*000c*/ 	.byte	0x04, 0x11
        /*000e*/ 	.short	(.L_3 - .L_2)
	.align		4
.L_2:
        /*0010*/ 	.word	index@(_Z8kernelAxPfS_S_i)
        /*0014*/ 	.word	0x00000000


	//----- nvinfo : EIATTR_MIN_STACK_SIZE
	.align		4
.L_3:
        /*0018*/ 	.byte	0x04, 0x12
        /*001a*/ 	.short	(.L_5 - .L_4)
	.align		4
.L_4:
        /*001c*/ 	.word	index@(_Z8kernelAxPfS_S_i)
        /*0020*/ 	.word	0x00000000
.L_5:


//--------------------- .nv.compat                --------------------------
	.section	.nv.compat,"",@"SHT_CUDA_COMPAT_INFO"
	.align	4
        /*0000*/ 	.byte	0x02, 0x09, 0x00, 0x00, 0x02, 0x02, 0x01, 0x00, 0x02, 0x05, 0x05, 0x00, 0x03, 0x07, 0x01, 0x01
        /*0010*/ 	.byte	0x02, 0x03, 0x00, 0x00, 0x02, 0x06, 0x01, 0x00, 0x04, 0x0b, 0x08, 0x00, 0x09, 0x00, 0x00, 0x00
        /*0020*/ 	.byte	0x00, 0x00, 0x00, 0x00


//--------------------- .nv.info._Z8kernelAxPfS_S_i --------------------------
	.section	.nv.info._Z8kernelAxPfS_S_i,"",@"SHT_CUDA_INFO"
	.sectionflags	@""
	.align	4


	//----- nvinfo : EIATTR_CUDA_API_VERSION
	.align		4
        /*0000*/ 	.byte	0x04, 0x37
        /*0002*/ 	.short	(.L_7 - .L_6)
.L_6:
        /*0004*/ 	.word	0x00000082


	//----- nvinfo : EIATTR_KPARAM_INFO
	.align		4
.L_7:
        /*0008*/ 	.byte	0x04, 0x17
        /*000a*/ 	.short	(.L_9 - .L_8)
.L_8:
        /*000c*/ 	.word	0x00000000
        /*0010*/ 	.short	0x0003
        /*0012*/ 	.short	0x0018
        /*0014*/ 	.byte	0x00, 0xf0, 0x11, 0x00


	//----- nvinfo : EIATTR_KPARAM_INFO
	.align		4
.L_9:
        /*0018*/ 	.byte	0x04, 0x17
        /*001a*/ 	.short	(.L_11 - .L_10)
.L_10:
        /*001c*/ 	.word	0x00000000
        /*0020*/ 	.short	0x0002
        /*0022*/ 	.short	0x0010
        /*0024*/ 	.byte	0x00, 0xf5, 0x21, 0x00


	//----- nvinfo : EIATTR_KPARAM_INFO
	.align		4
.L_11:
        /*0028*/ 	.byte	0x04, 0x17
        /*002a*/ 	.short	(.L_13 - .L_12)
.L_12:
        /*002c*/ 	.word	0x00000000
        /*0030*/ 	.short	0x0001
        /*0032*/ 	.short	0x0008
        /*0034*/ 	.byte	0x00, 0xf5, 0x21, 0x00


	//----- nvinfo : EIATTR_KPARAM_INFO
	.align		4
.L_13:
        /*0038*/ 	.byte	0x04, 0x17
        /*003a*/ 	.short	(.L_15 - .L_14)
.L_14:
        /*003c*/ 	.word	0x00000000
        /*0040*/ 	.short	0x0000
        /*0042*/ 	.short	0x0000
        /*0044*/ 	.byte	0x00, 0xf5, 0x21, 0x00


	//----- nvinfo : EIATTR_SPARSE_MMA_MASK
	.align		4
.L_15:
        /*0048*/ 	.byte	0x03, 0x50
        /*004a*/ 	.short	0x0000


	//----- nvinfo : EIATTR_MAXREG_COUNT
	.align		4
        /*004c*/ 	.byte	0x03, 0x1b
        /*004e*/ 	.short	0x00ff


	//----- nvinfo : EIATTR_MERCURY_ISA_VERSION
	.align		4
        /*0050*/ 	.byte	0x03, 0x5f
        /*0052*/ 	.short	0x0101


	//----- nvinfo : EIATTR_INT_WARP_WIDE_INSTR_OFFSETS
	.align		4
        /*0054*/ 	.byte	0x04, 0x31
        /*0056*/ 	.short	(.L_17 - .L_16)


	//   ....[0]....
.L_16:
        /*0058*/ 	.word	0x00000210


	//   ....[1]....
        /*005c*/ 	.word	0x00000270


	//   ....[2]....
        /*0060*/ 	.word	0x00000290


	//   ....[3]....
        /*0064*/ 	.word	0x00000370


	//   ....[4]....
        /*0068*/ 	.word	0x00000380


	//   ....[5]....
        /*006c*/ 	.word	0x00000390


	//----- nvinfo : EIATTR_COOP_GROUP_MASK_REGIDS
	.align		4
.L_17:
        /*0070*/ 	.byte	0x04, 0x29
        /*0072*/ 	.short	(.L_19 - .L_18)


	//   ....[0]....
.L_18:
        /*0074*/ 	.word	0x05000004


	//   ....[1]....
        /*0078*/ 	.word	0x05000004


	//   ....[2]....
        /*007c*/ 	.word	0x05000004


	//   ....[3]....
        /*0080*/ 	.word	0x05000004


	//----- nvinfo : EIATTR_COOP_GROUP_INSTR_OFFSETS
	.align		4
.L_19:
        /*0084*/ 	.byte	0x04, 0x28
        /*0086*/ 	.short	(.L_21 - .L_20)


	//   ....[0]....
.L_20:
        /*0088*/ 	.word	0x00000320


	//   ....[1]....
        /*008c*/ 	.word	0x00000420


	//   ....[2]....
        /*0090*/ 	.word	0x00000520


	//   ....[3]....
        /*0094*/ 	.word	0x00000580


	//----- nvinfo : EIATTR_VRC_CTA_INIT_COUNT
	.align		4
.L_21:
        /*0098*/ 	.byte	0x02, 0x4a
	.zero		1
	.zero		1


	//----- nvinfo : EIATTR_EXIT_INSTR_OFFSETS
	.align		4
        /*009c*/ 	.byte	0x04, 0x1c
        /*009e*/ 	.short	(.L_23 - .L_22)


	//   ....[0]....
.L_22:
        /*00a0*/ 	.word	0x00000480


	//   ....[1]....
        /*00a4*/ 	.word	0x000004f0


	//----- nvinfo : EIATTR_CRS_STACK_SIZE
	.align		4
.L_23:
        /*00a8*/ 	.byte	0x04, 0x1e
        /*00aa*/ 	.short	(.L_25 - .L_24)
.L_24:
        /*00ac*/ 	.word	0x00000000


	//----- nvinfo : EIATTR_CBANK_PARAM_SIZE
	.align		4
.L_25:
        /*00b0*/ 	.byte	0x03, 0x19
        /*00b2*/ 	.short	0x001c


	//----- nvinfo : EIATTR_PARAM_CBANK
	.align		4
        /*00b4*/ 	.byte	0x04, 0x0a
        /*00b6*/ 	.short	(.L_27 - .L_26)
	.align		4
.L_26:
        /*00b8*/ 	.word	index@(.nv.constant0._Z8kernelAxPfS_S_i)
        /*00bc*/ 	.short	0x0380
        /*00be*/ 	.short	0x001c


	//----- nvinfo : EIATTR_SW_WAR
	.align		4
.L_27:
        /*00c0*/ 	.byte	0x04, 0x36
        /*00c2*/ 	.short	(.L_29 - .L_28)
.L_28:
        /*00c4*/ 	.word	0x00000008
.L_29:


//--------------------- .nv.callgraph             --------------------------
	.section	.nv.callgraph,"",@"SHT_CUDA_CALLGRAPH"
	.align	4
	.sectionentsize	8
	.align		4
        /*0000*/ 	.word	0x00000000
	.align		4
        /*0004*/ 	.word	0xffffffff
	.align		4
        /*0008*/ 	.word	0x00000000
	.align		4
        /*000c*/ 	.word	0xfffffffe
	.align		4
        /*0010*/ 	.word	0x00000000
	.align		4
        /*0014*/ 	.word	0xfffffffd
	.align		4
        /*0018*/ 	.word	0x00000000
	.align		4
        /*001c*/ 	.word	0xfffffffc


//--------------------- .text._Z8kernelAxPfS_S_i  --------------------------
	.section	.text._Z8kernelAxPfS_S_i,"ax",@progbits
	.align	128
        .global         _Z8kernelAxPfS_S_i
        .type           _Z8kernelAxPfS_S_i,@function
        .size           _Z8kernelAxPfS_S_i,(.L_x_12 - _Z8kernelAxPfS_S_i)
        .other          _Z8kernelAxPfS_S_i,@"STO_CUDA_ENTRY STV_DEFAULT"
_Z8kernelAxPfS_S_i:
.text._Z8kernelAxPfS_S_i:
[----:B------:R-:W-:Y:S01]  /*0000*/  LDC R1, c[0x0][0x37c] ;  /* 0x0000df00ff017b82 */ /* 0x000fe20000000800 */
[----:B------:R-:W0:Y:S07]  /*0010*/  S2R R13, SR_TID.X ;  /* 0x00000000000d7919 */ /* 0x000e2e0000002100 */
[----:B------:R-:W0:Y:S01]  /*0020*/  S2UR UR4, SR_CTAID.Y ;  /* 0x00000000000479c3 */ /* 0x000e220000002600 */
[----:B------:R-:W1:Y:S01]  /*0030*/  LDCU UR5, c[0x0][0x398] ;  /* 0x00007300ff0577ac */ /* 0x000e620008000800 */
[----:B------:R-:W1:Y:S06]  /*0040*/  S2R R0, SR_CTAID.X ;  /* 0x0000000000007919 */ /* 0x000e6c0000002500 */
[----:B------:R-:W0:Y:S08]  /*0050*/  LDC R8, c[0x0][0x360] ;  /* 0x0000d800ff087b82 */ /* 0x000e300000000800 */
[----:B------:R-:W2:Y:S08]  /*0060*/  LDC.64 R10, c[0x0][0x358] ;  /* 0x0000d600ff0a7b82 */ /* 0x000eb00000000a00 */
[----:B------:R-:W3:Y:S08]  /*0070*/  LDC.64 R2, c[0x0][0x388] ;  /* 0x0000e200ff027b82 */ /* 0x000ef00000000a00 */
[----:B------:R-:W4:Y:S01]  /*0080*/  LDC.64 R4, c[0x0][0x380] ;  /* 0x0000e000ff047b82 */ /* 0x000f220000000a00 */
[----:B0-----:R-:W-:-:S04]  /*0090*/  IMAD R7, R8, UR4, R13 ;  /* 0x0000000408077c24 */ /* 0x001fc8000f8e020d */
[----:B-1----:R-:W-:Y:S01]  /*00a0*/  IMAD R9, R0, UR5, R7 ;  /* 0x0000000500097c24 */ /* 0x002fe2000f8e0207 */
[C---:B--2---:R-:W-:Y:S02]  /*00b0*/  R2UR UR6, R10.reuse ;  /* 0x000000000a0672ca */ /* 0x044fe400000e0000 */
[C---:B------:R-:W-:Y:S02]  /*00c0*/  R2UR UR7, R11.reuse ;  /* 0x000000000b0772ca */ /* 0x040fe400000e0000 */
[----:B------:R-:W-:Y:S02]  /*00d0*/  R2UR UR8, R10 ;  /* 0x000000000a0872ca */ /* 0x000fe400000e0000 */
[----:B------:R-:W-:Y:S01]  /*00e0*/  R2UR UR9, R11 ;  /* 0x000000000b0972ca */ /* 0x000fe200000e0000 */
[----:B---3--:R-:W-:-:S04]  /*00f0*/  IMAD.WIDE.U32 R2, R7, 0x4, R2 ;  /* 0x0000000407027825 */ /* 0x008fc800078e0002 */
[----:B----4-:R-:W-:-:S08]  /*0100*/  IMAD.WIDE R4, R9, 0x4, R4 ;  /* 0x0000000409047825 */ /* 0x010fd000078e0204 */
[----:B------:R0:W2:Y:S04]  /*0110*/  LDG.E R2, desc[UR8][R2.64] ;  /* 0x0000000802027981 */ /* 0x0000a8000c1e1900 */
[----:B------:R1:W2:Y:S01]  /*0120*/  LDG.E R5, desc[UR6][R4.64] ;  /* 0x0000000604057981 */ /* 0x0002a2000c1e1900 */
[----:B------:R-:W3:Y:S01]  /*0130*/  LDCU UR4, c[0x0][0x364] ;  /* 0x00006c80ff0477ac */ /* 0x000ee20008000800 */
[----:B------:R-:W3:Y:S01]  /*0140*/  S2R R6, SR_TID.Y ;  /* 0x0000000000067919 */ /* 0x000ee20000002200 */
[----:B------:R-:W4:Y:S01]  /*0150*/  LDCU UR5, c[0x0][0x368] ;  /* 0x00006d00ff0577ac */ /* 0x000f220008000800 */
[----:B0-----:R-:W-:Y:S01]  /*0160*/  IMAD.MOV.U32 R3, RZ, RZ, -0x1 ;  /* 0xffffffffff037424 */ /* 0x001fe200078e00ff */
[----:B------:R-:W3:Y:S01]  /*0170*/  S2R R7, SR_TID.Z ;  /* 0x0000000000077919 */ /* 0x000ee20000002300 */
[----:B------:R-:W0:Y:S01]  /*0180*/  S2R R9, SR_LTMASK ;  /* 0x0000000000097919 */ /* 0x000e220000003900 */
[----:B------:R-:W5:Y:S01]  /*0190*/  S2R R12, SR_CgaCtaId ;  /* 0x00000000000c7919 */ /* 0x000f620000008800 */
[----:B---3--:R-:W-:-:S04]  /*01a0*/  IMAD R6, R7, UR4, R6 ;  /* 0x0000000407067c24 */ /* 0x008fc8000f8e0206 */
[----:B------:R-:W-:Y:S02]  /*01b0*/  IMAD R6, R6, R8, R13 ;  /* 0x0000000806067224 */ /* 0x000fe400078e020d */
[----:B------:R-:W-:-:S03]  /*01c0*/  IMAD R8, R8, UR4, RZ ;  /* 0x0000000408087c24 */ /* 0x000fc6000f8e02ff */
[C---:B------:R-:W-:Y:S01]  /*01d0*/  LOP3.LUT R7, R6.reuse, 0x3fffffe0, RZ, 0xc0, !PT ;  /* 0x3fffffe006077812 */ /* 0x040fe200078ec0ff */
[----:B------:R-:W-:-:S04]  /*01e0*/  IMAD.SHL.U32 R6, R6, 0x4, RZ ;  /* 0x0000000406067824 */ /* 0x000fc800078e00ff */
[----:B----4-:R-:W-:Y:S01]  /*01f0*/  IMAD R7, R8, UR5, -R7 ;  /* 0x0000000508077c24 */ /* 0x010fe2000f8e0a07 */
[----:B------:R-:W-:Y:S01]  /*0200*/  LOP3.LUT R6, R6, 0xffffff80, RZ, 0xc0, !PT ;  /* 0xffffff8006067812 */ /* 0x000fe200078ec0ff */
[----:B------:R-:W-:-:S03]  /*0210*/  VOTEU.ANY UR5, UPT, PT ;  /* 0x0000000000057886 */ /* 0x000fc600038e0100 */
[----:B-1----:R-:W-:-:S05]  /*0220*/  VIMNMX.U32 R4, PT, PT, R7, 0x20, !PT ;  /* 0x0000002007047848 */ /* 0x002fca0007fe0000 */
[----:B------:R-:W-:-:S05]  /*0230*/  IMAD.IADD R4, R4, 0x1, -R7 ;  /* 0x0000000104047824 */ /* 0x000fca00078e0a07 */
[----:B------:R-:W-:Y:S02]  /*0240*/  SHF.R.U32.HI R4, RZ, R4, R3 ;  /* 0x00000004ff047219 */ /* 0x000fe40000011603 */
[----:B------:R-:W-:Y:S02]  /*0250*/  MOV R3, 0x400 ;  /* 0x0000040000037802 */ /* 0x000fe40000000f00 */
[----:B0-----:R-:W-:Y:S01]  /*0260*/  LOP3.LUT R7, R9, R4, RZ, 0xc0, !PT ;  /* 0x0000000409077212 */ /* 0x001fe200078ec0ff */
[----:B------:R-:W0:Y:S01]  /*0270*/  MATCH.ANY R13, R4 ;  /* 0x00000000040d73a1 */ /* 0x000e2200000e8000 */
[----:B-----5:R-:W-:-:S07]  /*0280*/  LEA R3, R12, R3, 0x18 ;  /* 0x000000030c037211 */ /* 0x020fce00078ec0ff */
[----:B------:R-:W1:Y:S01]  /*0290*/  REDUX.OR UR4, R4 ;  /* 0x00000000040473c4 */ /* 0x000e620000004000 */
[----:B------:R-:W3:Y:S01]  /*02a0*/  POPC R9, R7 ;  /* 0x0000000700097309 */ /* 0x000ee20000000000 */
[----:B------:R-:W-:-:S07]  /*02b0*/  IMAD.IADD R6, R6, 0x1, R3 ;  /* 0x0000000106067824 */ /* 0x000fce00078e0203 */
[----:B------:R4:W1:Y:S01]  /*02c0*/  POPC R3, R4 ;  /* 0x0000000400037309 */ /* 0x0008620000000000 */
[----:B0-----:R-:W-:Y:S01]  /*02d0*/  LOP3.LUT P0, RZ, R4, UR5, R13, 0x40, !PT ;  /* 0x0000000504ff7c12 */ /* 0x001fe2000f80400d */
[----:B--2---:R-:W-:Y:S01]  /*02e0*/  FMUL R2, R5, R2 ;  /* 0x0000000205027220 */ /* 0x004fe20000400000 */
[----:B---3--:R-:W-:-:S05]  /*02f0*/  IMAD R5, R9, 0x4, R6 ;  /* 0x0000000409057824 */ /* 0x008fca00078e0206 */
[----:B------:R4:W-:Y:S06]  /*0300*/  STS [R5], R2 ;  /* 0x0000000205007388 */ /* 0x0009ec0000000800 */
[----:B-1----:R-:W-:Y:S05]  /*0310*/  @!P0 BRA.DIV UR4, `(.L_x_0) ;  /* 0x0000000204788947 */ /* 0x002fea000b800000 */
[----:B------:R-:W-:Y:S01]  /*0320*/  NOP ;  /* 0x0000000000007918 */ /* 0x000fe20000000000 */
.L_x_7:
[----:B------:R-:W-:Y:S01]  /*0330*/  ISETP.GE.U32.AND P0, PT, R3, 0x2, PT ;  /* 0x000000020300780c */ /* 0x000fe20003f06070 */
[----:B------:R-:W-:-:S12]  /*0340*/  BSSY B0, `(.L_x_1) ;  /* 0x0000012000007945 */ /* 0x000fd80003800000 */
[----:B------:R-:W-:Y:S05]  /*0350*/  @!P0 BRA `(.L_x_2) ;  /* 0x0000000000408947 */ /* 0x000fea0003800000 */
.L_x_4:
[----:B------:R-:W-:Y:S01]  /*0360*/  SHF.R.U32.HI R12, RZ, 0x1, R3 ;  /* 0x00000001ff0c7819 */ /* 0x000fe20000011603 */
[----:B------:R-:W0:Y:S08]  /*0370*/  MATCH.ANY R15, R4 ;  /* 0x00000000040f73a1 */ /* 0x000e3000000e8000 */
[----:B------:R-:W1:Y:S01]  /*0380*/  REDUX.OR UR4, R4 ;  /* 0x00000000040473c4 */ /* 0x000e620000004000 */
[----:B------:R-:W-:Y:S01]  /*0390*/  VOTEU.ANY UR5, UPT, PT ;  /* 0x0000000000057886 */ /* 0x000fe200038e0100 */
[----:B------:R-:W-:-:S13]  /*03a0*/  ISETP.GT.U32.AND P0, PT, R12, R9, PT ;  /* 0x000000090c00720c */ /* 0x000fda0003f04070 */
[----:B----4-:R-:W-:Y:S01]  /*03b0*/  @P0 IMAD R2, R12, 0x4, R5 ;  /* 0x000000040c020824 */ /* 0x010fe200078e0205 */
[----:B------:R-:W-:Y:S05]  /*03c0*/  @P0 LDS R13, [R5] ;  /* 0x00000000050d0984 */ /* 0x000fea0000000800 */
[----:B------:R-:W2:Y:S02]  /*03d0*/  @P0 LDS R2, [R2] ;  /* 0x0000000002020984 */ /* 0x000ea40000000800 */
[----:B--2---:R-:W-:-:S05]  /*03e0*/  @P0 FADD R8, R2, R13 ;  /* 0x0000000d02080221 */ /* 0x004fca0000000000 */
[----:B------:R2:W-:Y:S01]  /*03f0*/  @P0 STS [R5], R8 ;  /* 0x0000000805000388 */ /* 0x0005e20000000800 */
[----:B0-----:R-:W-:-:S13]  /*0400*/  LOP3.LUT P0, RZ, R4, UR5, R15, 0x40, !PT ;  /* 0x0000000504ff7c12 */ /* 0x001fda000f80400f */
[----:B-12---:R-:W-:Y:S05]  /*0410*/  @!P0 BRA.DIV UR4, `(.L_x_3) ;  /* 0x0000000204508947 */ /* 0x006fea000b800000 */
[----:B------:R-:W-:Y:S01]  /*0420*/  NOP ;  /* 0x0000000000007918 */ /* 0x000fe20000000000 */
.L_x_10:
[----:B------:R-:W-:Y:S01]  /*0430*/  ISETP.GT.U32.AND P0, PT, R3, 0x3, PT ;  /* 0x000000030300780c */ /* 0x000fe20003f04070 */
[----:B------:R-:W-:-:S12]  /*0440*/  IMAD.MOV.U32 R3, RZ, RZ, R12 ;  /* 0x000000ffff037224 */ /* 0x000fd800078e000c */
[----:B------:R-:W-:Y:S05]  /*0450*/  @P0 BRA `(.L_x_4) ;  /* 0xfffffffc00c00947 */ /* 0x000fea000383ffff */
.L_x_2:
[----:B------:R-:W-:Y:S05]  /*0460*/  BSYNC B0 ;  /* 0x0000000000007941 */ /* 0x000fea0003800000 */
.L_x_1:
[----:B------:R-:W-:-:S13]  /*0470*/  ISETP.NE.AND P0, PT, R7, RZ, PT ;  /* 0x000000ff0700720c */ /* 0x000fda0003f05270 */
[----:B------:R-:W-:Y:S05]  /*0480*/  @P0 EXIT ;  /* 0x000000000000094d */ /* 0x000fea0003800000 */
[----:B----4-:R-:W0:Y:S01]  /*0490*/  LDS R5, [R6] ;  /* 0x0000000006057984 */ /* 0x010e220000000800 */
[----:B------:R-:W1:Y:S01]  /*04a0*/  LDC.64 R2, c[0x0][0x390] ;  /* 0x0000e400ff027b82 */ /* 0x000e620000000a00 */
[----:B------:R-:W-:Y:S02]  /*04b0*/  R2UR UR4, R10 ;  /* 0x000000000a0472ca */ /* 0x000fe400000e0000 */
[----:B------:R-:W-:Y:S01]  /*04c0*/  R2UR UR5, R11 ;  /* 0x000000000b0572ca */ /* 0x000fe200000e0000 */
[----:B-1----:R-:W-:-:S12]  /*04d0*/  IMAD.WIDE.U32 R2, R0, 0x4, R2 ;  /* 0x0000000400027825 */ /* 0x002fd800078e0002 */
[----:B0-----:R-:W-:Y:S01]  /*04e0*/  REDG.E.ADD.F32.FTZ.RN.STRONG.GPU desc[UR4][R2.64], R5 ;  /* 0x00000005020079a6 */ /* 0x001fe2000c12f304 */
[----:B------:R-:W-:Y:S05]  /*04f0*/  EXIT ;  /* 0x000000000000794d */ /* 0x000fea0003800000 */
.L_x_0:
[----:B------:R-:W-:Y:S01]  /*0500*/  BSSY B0, `(.L_x_5) ;  /* 0x0000004000007945 */ /* 0x000fe20003800000 */
[----:B----4-:R-:W-:Y:S05]  /*0510*/  WARPSYNC.COLLECTIVE R4, `(.L_x_6) ;  /* 0x0000000004087348 */ /* 0x010fea0003c00000 */
[----:B------:R-:W-:Y:S01]  /*0520*/  NOP ;  /* 0x0000000000007918 */ /* 0x000fe20000000000 */
[----:B----4-:R-:W-:Y:S05]  /*0530*/  ENDCOLLECTIVE ;  /* 0x000000000000791b */ /* 0x010fea0003800000 */
.L_x_6:
[----:B------:R-:W-:Y:S05]  /*0540*/  BSYNC B0 ;  /* 0x0000000000007941 */ /* 0x000fea0003800000 */
.L_x_5:
[----:B------:R-:W-:Y:S05]  /*0550*/  BRA `(.L_x_7) ;  /* 0xfffffffc00747947 */ /* 0x000fea000383ffff */
.L_x_3:
[----:B------:R-:W-:Y:S01]  /*0560*/  BSSY B1, `(.L_x_8) ;  /* 0x0000004000017945 */ /* 0x000fe20003800000 */
[----:B------:R-:W-:Y:S05]  /*0570*/  WARPSYNC.COLLECTIVE R4, `(.L_x_9) ;  /* 0x0000000004087348 */ /* 0x000fea0003c00000 */
[----:B------:R-:W-:Y:S01]  /*0580*/  NOP ;  /* 0x0000000000007918 */ /* 0x000fe20000000000 */
[----:B------:R-:W-:Y:S05]  /*0590*/  ENDCOLLECTIVE ;  /* 0x000000000000791b */ /* 0x000fea0003800000 */
.L_x_9:
[----:B------:R-:W-:Y:S05]  /*05a0*/  BSYNC B1 ;  /* 0x0000000000017941 */ /* 0x000fea0003800000 */
.L_x_8:
[----:B------:R-:W-:Y:S05]  /*05b0*/  BRA `(.L_x_10) ;  /* 0xfffffffc009c7947 */ /* 0x000fea000383ffff */
.L_x_11:
[----:B------:R-:W-:-:S00]  /*05c0*/  BRA `(.L_x_11) ;  /* 0xfffffffc00fc7947 */ /* 0x000fc0000383ffff */
[----:B------:R-:W-:-:S00]  /*05d0*/  NOP ;  /* 0x0000000000007918 */ /* 0x000fc00000000000 */
        /* <DEDUP_REMOVED lines=10> */
.L_x_12:


//--------------------- .nv.shared._Z8kernelAxPfS_S_i --------------------------
	.section	.nv.shared._Z8kernelAxPfS_S_i,"aw",@nobits
	.sectionflags	@""
	.align	4
.nv.shared._Z8kernelAxPfS_S_i:
	.zero		5120


//--------------------- .nv.shared.reserved.0     --------------------------
	.section	.nv.shared.reserved.0,"aw",@nobits
	.weak		__nv_reservedSMEM_offset_0_alias
	.size		__nv_reservedSMEM_offset_0_alias, 0, 64
	.other		__nv_reservedSMEM_offset_0_alias,@"STO_CUDA_RESERVED_SHARED STV_DEFAULT"
__nv_reservedSMEM_offset_0_alias:
	.zero		0
	.zero		64


//--------------------- .nv.constant0._Z8kernelAxPfS_S_i --------------------------
	.section	.nv.constant0._Z8kernelAxPfS_S_i,"a",@progbits
	.sectionflags	@""
	.align	4
.nv.constant0._Z8kernelAxPfS_S_i:
	.zero		924


//--------------------- SYMBOLS --------------------------

	.type		.nv.reservedSmem.offset0,@object
	.size		.nv.reservedSmem.offset0,0x4
	.type		.nv.reservedSmem.cap,@object
	.size		.nv.reservedSmem.cap,0x4
